	.headerflags	@"EF_CUDA_TEXMODE_UNIFIED EF_CUDA_64BIT_ADDRESS EF_CUDA_ACCELERATORS EF_CUDA_SM90 EF_CUDA_VIRTUAL_SM(EF_CUDA_SM90)"
	.elftype	@"ET_EXEC"


//--------------------- .nv.info                  --------------------------
	.section	.nv.info,"",@"SHT_CUDA_INFO"
	.align	4


	//----- nvinfo : EIATTR_REGCOUNT
	.align		4
        /*0000*/ 	.byte	0x04, 0x2f
        /*0002*/ 	.short	(.L_1 - .L_0)
	.align		4
.L_0:
        /*0004*/ 	.word	index@(triton_poi_fused_convolution_div_max_pool2d_with_indices_relu_sub_18)
        /*0008*/ 	.word	0x00000020


	//----- nvinfo : EIATTR_MIN_STACK_SIZE
	.align		4
.L_1:
        /*000c*/ 	.byte	0x04, 0x12
        /*000e*/ 	.short	(.L_3 - .L_2)
	.align		4
.L_2:
        /*0010*/ 	.word	index@(triton_poi_fused_convolution_div_max_pool2d_with_indices_relu_sub_18)
        /*0014*/ 	.word	0x00000000


	//----- nvinfo : EIATTR_FRAME_SIZE
	.align		4
.L_3:
        /*0018*/ 	.byte	0x04, 0x11
        /*001a*/ 	.short	(.L_5 - .L_4)
	.align		4
.L_4:
        /*001c*/ 	.word	index@(triton_poi_fused_convolution_div_max_pool2d_with_indices_relu_sub_18)
        /*0020*/ 	.word	0x00000000


	//----- nvinfo : EIATTR_MIN_STACK_SIZE
	.align		4
.L_5:
        /*0024*/ 	.byte	0x04, 0x12
        /*0026*/ 	.short	(.L_7 - .L_6)
	.align		4
.L_6:
        /*0028*/ 	.word	index@(triton_poi_fused_convolution_div_max_pool2d_with_indices_relu_sub_18)
        /*002c*/ 	.word	0x00000000
.L_7:


//--------------------- .nv.info.triton_poi_fused_convolution_div_max_pool2d_with_indices_relu_sub_18 --------------------------
	.section	.nv.info.triton_poi_fused_convolution_div_max_pool2d_with_indices_relu_sub_18,"",@"SHT_CUDA_INFO"
	.sectionflags	@""
	.align	4


	//----- nvinfo : EIATTR_CUDA_API_VERSION
	.align		4
        /*0000*/ 	.byte	0x04, 0x37
        /*0002*/ 	.short	(.L_9 - .L_8)
.L_8:
        /*0004*/ 	.word	0x0000007c


	//----- nvinfo : EIATTR_KPARAM_INFO
	.align		4
.L_9:
        /*0008*/ 	.byte	0x04, 0x17
        /*000a*/ 	.short	(.L_11 - .L_10)
.L_10:
        /*000c*/ 	.word	0x00000000
        /*0010*/ 	.short	0x0004
        /*0012*/ 	.short	0x001c
        /*0014*/ 	.byte	0x00, 0xf0, 0x11, 0x00


	//----- nvinfo : EIATTR_KPARAM_INFO
	.align		4
.L_11:
        /*0018*/ 	.byte	0x04, 0x17
        /*001a*/ 	.short	(.L_13 - .L_12)
.L_12:
        /*001c*/ 	.word	0x00000000
        /*0020*/ 	.short	0x0003
        /*0022*/ 	.short	0x0018
        /*0024*/ 	.byte	0x00, 0xf0, 0x11, 0x00


	//----- nvinfo : EIATTR_KPARAM_INFO
	.align		4
.L_13:
        /*0028*/ 	.byte	0x04, 0x17
        /*002a*/ 	.short	(.L_15 - .L_14)
.L_14:
        /*002c*/ 	.word	0x00000000
        /*0030*/ 	.short	0x0002
        /*0032*/ 	.short	0x0010
        /*0034*/ 	.byte	0x00, 0xf4, 0x21, 0x00


	//----- nvinfo : EIATTR_KPARAM_INFO
	.align		4
.L_15:
        /*0038*/ 	.byte	0x04, 0x17
        /*003a*/ 	.short	(.L_17 - .L_16)
.L_16:
        /*003c*/ 	.word	0x00000000
        /*0040*/ 	.short	0x0001
        /*0042*/ 	.short	0x0008
        /*0044*/ 	.byte	0x00, 0xf4, 0x21, 0x00


	//----- nvinfo : EIATTR_KPARAM_INFO
	.align		4
.L_17:
        /*0048*/ 	.byte	0x04, 0x17
        /*004a*/ 	.short	(.L_19 - .L_18)
.L_18:
        /*004c*/ 	.word	0x00000000
        /*0050*/ 	.short	0x0000
        /*0052*/ 	.short	0x0000
        /*0054*/ 	.byte	0x00, 0xf4, 0x21, 0x00


	//----- nvinfo : EIATTR_SPARSE_MMA_MASK
	.align		4
.L_19:
        /*0058*/ 	.byte	0x03, 0x50
        /*005a*/ 	.short	0x0000


	//----- nvinfo : EIATTR_MAXREG_COUNT
	.align		4
        /*005c*/ 	.byte	0x03, 0x1b
        /*005e*/ 	.short	0x00ff


	//----- nvinfo : EIATTR_EXIT_INSTR_OFFSETS
	.align		4
        /*0060*/ 	.byte	0x04, 0x1c
        /*0062*/ 	.short	(.L_21 - .L_20)


	//   ....[0]....
.L_20:
        /*0064*/ 	.word	0x00000b30


	//   ....[1]....
        /*0068*/ 	.word	0x00000b50


	//----- nvinfo : EIATTR_REQNTID
	.align		4
.L_21:
        /*006c*/ 	.byte	0x04, 0x10
        /*006e*/ 	.short	(.L_23 - .L_22)
.L_22:
        /*0070*/ 	.word	0x00000100
        /*0074*/ 	.word	0x00000001
        /*0078*/ 	.word	0x00000001


	//----- nvinfo : EIATTR_CBANK_PARAM_SIZE
	.align		4
.L_23:
        /*007c*/ 	.byte	0x03, 0x19
        /*007e*/ 	.short	0x0020


	//----- nvinfo : EIATTR_PARAM_CBANK
	.align		4
        /*0080*/ 	.byte	0x04, 0x0a
        /*0082*/ 	.short	(.L_25 - .L_24)
	.align		4
.L_24:
        /*0084*/ 	.word	index@(.nv.constant0.triton_poi_fused_convolution_div_max_pool2d_with_indices_relu_sub_18)
        /*0088*/ 	.short	0x0210
        /*008a*/ 	.short	0x0020


	//----- nvinfo : EIATTR_SW_WAR
	.align		4
.L_25:
        /*008c*/ 	.byte	0x04, 0x36
        /*008e*/ 	.short	(.L_27 - .L_26)
.L_26:
        /*0090*/ 	.word	0x00000008
.L_27:


//--------------------- .nv.callgraph             --------------------------
	.section	.nv.callgraph,"",@"SHT_CUDA_CALLGRAPH"
	.align	4
	.sectionentsize	8
	.align		4
        /*0000*/ 	.word	0x00000000
	.align		4
        /*0004*/ 	.word	0xffffffff
	.align		4
        /*0008*/ 	.word	0x00000000
	.align		4
        /*000c*/ 	.word	0xfffffffe
	.align		4
        /*0010*/ 	.word	0x00000000
	.align		4
        /*0014*/ 	.word	0xfffffffd
	.align		4
        /*0018*/ 	.word	0x00000000
	.align		4
        /*001c*/ 	.word	0xfffffffc


//--------------------- .text.triton_poi_fused_convolution_div_max_pool2d_with_indices_relu_sub_18 --------------------------
	.section	.text.triton_poi_fused_convolution_div_max_pool2d_with_indices_relu_sub_18,"ax",@progbits
	.sectionflags	@"SHF_BARRIERS=1"
	.align	128
        .global         triton_poi_fused_convolution_div_max_pool2d_with_indices_relu_sub_18
        .type           triton_poi_fused_convolution_div_max_pool2d_with_indices_relu_sub_18,@function
        .size           triton_poi_fused_convolution_div_max_pool2d_with_indices_relu_sub_18,(.L_x_1 - triton_poi_fused_convolution_div_max_pool2d_with_indices_relu_sub_18)
        .other          triton_poi_fused_convolution_div_max_pool2d_with_indices_relu_sub_18,@"STO_CUDA_ENTRY STV_DEFAULT"
triton_poi_fused_convolution_div_max_pool2d_with_indices_relu_sub_18:
.text.triton_poi_fused_convolution_div_max_pool2d_with_indices_relu_sub_18:
[----:B------:R-:W0:Y:S02]  /*0000*/  LDC R1, c[0x0][0x28] ;  /* 0x00000a00ff017b82 */ /* 0x000e240000000800 */
[----:B------:R-:W1:Y:S01]  /*0010*/  S2R R3, SR_TID.X ;  /* 0x0000000000037919 */ /* 0x000e620000002100 */
[----:B------:R-:W2:Y:S01]  /*0020*/  LDC.64 R22, c[0x0][0x210] ;  /* 0x00008400ff167b82 */ /* 0x000ea20000000a00 */
[----:B------:R-:W-:Y:S01]  /*0030*/  ULDC.64 UR6, c[0x0][0x208] ;  /* 0x0000820000067ab9 */ /* 0x000fe20000000a00 */
[----:B------:R-:W3:Y:S01]  /*0040*/  S2R R0, SR_CTAID.Y ;  /* 0x0000000000007919 */ /* 0x000ee20000002600 */
[----:B------:R-:W4:Y:S05]  /*0050*/  S2R R2, SR_CTAID.X ;  /* 0x0000000000027919 */ /* 0x000f2a0000002500 */
[----:B------:R-:W5:Y:S01]  /*0060*/  S2UR UR5, SR_CgaCtaId ;  /* 0x00000000000579c3 */ /* 0x000f620000008800 */
[----:B-1----:R-:W-:Y:S01]  /*0070*/  IMAD.SHL.U32 R21, R3, 0x4, RZ ;  /* 0x0000000403157824 */ /* 0x002fe200078e00ff */
[----:B------:R-:W-:-:S02]  /*0080*/  SHF.R.U32.HI R13, RZ, 0x6, R3 ;  /* 0x00000006ff0d7819 */ /* 0x000fc40000011603 */
[--C-:B---3--:R-:W-:Y:S02]  /*0090*/  SHF.R.S32.HI R10, RZ, 0x17, R0.reuse ;  /* 0x00000017ff0a7819 */ /* 0x108fe40000011400 */
[----:B------:R-:W-:Y:S02]  /*00a0*/  LOP3.LUT R5, R21, 0xfc, RZ, 0xc0, !PT ;  /* 0x000000fc15057812 */ /* 0x000fe400078ec0ff */
[----:B------:R-:W-:Y:S01]  /*00b0*/  SGXT R10, R10, 0x1 ;  /* 0x000000010a0a781a */ /* 0x000fe20000000200 */
[----:B----4-:R-:W-:Y:S01]  /*00c0*/  IMAD.SHL.U32 R2, R2, 0x10, RZ ;  /* 0x0000001002027824 */ /* 0x010fe200078e00ff */
[----:B------:R-:W-:Y:S02]  /*00d0*/  PRMT R5, R5, 0x6540, R0 ;  /* 0x0000654005057816 */ /* 0x000fe40000000000 */
[----:B------:R-:W-:Y:S02]  /*00e0*/  SGXT.U32 R13, R13, 0x2 ;  /* 0x000000020d0d781a */ /* 0x000fe40000000000 */
[----:B------:R-:W-:-:S04]  /*00f0*/  LEA.HI R4, R10, R5, RZ, 0x9 ;  /* 0x000000050a047211 */ /* 0x000fc800078f48ff */
[C---:B------:R-:W-:Y:S01]  /*0100*/  LOP3.LUT R6, R4.reuse, 0xfffffe00, RZ, 0xc0, !PT ;  /* 0xfffffe0004067812 */ /* 0x040fe200078ec0ff */
[----:B------:R-:W-:Y:S01]  /*0110*/  IMAD.SHL.U32 R7, R4, 0x10, RZ ;  /* 0x0000001004077824 */ /* 0x000fe200078e00ff */
[----:B------:R-:W-:-:S04]  /*0120*/  LOP3.LUT R4, R2, R13, RZ, 0xfc, !PT ;  /* 0x0000000d02047212 */ /* 0x000fc800078efcff */
[----:B------:R-:W-:Y:S02]  /*0130*/  LOP3.LUT R7, R7, 0xffffe000, RZ, 0xc0, !PT ;  /* 0xffffe00007077812 */ /* 0x000fe400078ec0ff */
[----:B------:R-:W-:Y:S02]  /*0140*/  ISETP.GE.AND P0, PT, R4, 0x10, PT ;  /* 0x000000100400780c */ /* 0x000fe40003f06270 */
[----:B------:R-:W-:Y:S02]  /*0150*/  IADD3 R12, R7, R5, -R6 ;  /* 0x00000005070c7210 */ /* 0x000fe40007ffe806 */
[----:B------:R-:W-:-:S03]  /*0160*/  CS2R R6, SRZ ;  /* 0x0000000000067805 */ /* 0x000fc6000001ff00 */
[----:B------:R-:W-:Y:S01]  /*0170*/  IMAD R9, R4, 0x200, R12 ;  /* 0x0000020004097824 */ /* 0x000fe200078e020c */
[----:B------:R-:W-:-:S03]  /*0180*/  CS2R R4, SRZ ;  /* 0x0000000000047805 */ /* 0x000fc6000001ff00 */
[----:B--2---:R-:W-:Y:S01]  /*0190*/  IMAD.WIDE R8, R9, 0x4, R22 ;  /* 0x0000000409087825 */ /* 0x004fe200078e0216 */
[----:B------:R-:W-:Y:S02]  /*01a0*/  LOP3.LUT R17, R2, 0x4, R13, 0xfe, !PT ;  /* 0x0000000402117812 */ /* 0x000fe400078efe0d */
[----:B------:R-:W-:Y:S02]  /*01b0*/  LOP3.LUT R25, R2, 0x8, R13, 0xfe, !PT ;  /* 0x0000000802197812 */ /* 0x000fe400078efe0d */
[----:B------:R1:W2:Y:S01]  /*01c0*/  @!P0 LDG.E.EL.128 R4, desc[UR6][R8.64] ;  /* 0x0000000608048981 */ /* 0x0002a2000c2e1d00 */
[----:B------:R-:W-:Y:S01]  /*01d0*/  LOP3.LUT R15, R2, 0xc, R13, 0xfe, !PT ;  /* 0x0000000c020f7812 */ /* 0x000fe200078efe0d */
[----:B------:R-:W-:Y:S01]  /*01e0*/  UMOV UR4, 0x400 ;  /* 0x0000040000047882 */ /* 0x000fe20000000000 */
[C---:B------:R-:W-:Y:S01]  /*01f0*/  ISETP.GE.AND P0, PT, R17.reuse, 0x10, PT ;  /* 0x000000101100780c */ /* 0x040fe20003f06270 */
[--C-:B------:R-:W-:Y:S01]  /*0200*/  IMAD R17, R17, 0x200, R12.reuse ;  /* 0x0000020011117824 */ /* 0x100fe200078e020c */
[C---:B------:R-:W-:Y:S01]  /*0210*/  ISETP.GE.AND P1, PT, R25.reuse, 0x10, PT ;  /* 0x000000101900780c */ /* 0x040fe20003f26270 */
[--C-:B------:R-:W-:Y:S01]  /*0220*/  IMAD R25, R25, 0x200, R12.reuse ;  /* 0x0000020019197824 */ /* 0x100fe200078e020c */
[C---:B------:R-:W-:Y:S01]  /*0230*/  ISETP.GE.AND P2, PT, R15.reuse, 0x10, PT ;  /* 0x000000100f00780c */ /* 0x040fe20003f46270 */
[----:B------:R-:W-:Y:S01]  /*0240*/  IMAD R15, R15, 0x200, R12 ;  /* 0x000002000f0f7824 */ /* 0x000fe200078e020c */
[C---:B------:R-:W-:Y:S01]  /*0250*/  PRMT R28, R3.reuse, 0x6540, R0 ;  /* 0x00006540031c7816 */ /* 0x040fe20000000000 */
[----:B-1----:R-:W-:Y:S01]  /*0260*/  IMAD.SHL.U32 R9, R3, 0x40, RZ ;  /* 0x0000004003097824 */ /* 0x002fe200078e00ff */
[----:B-----5:R-:W-:Y:S01]  /*0270*/  UPRMT UR4, UR5, 0x654, UR4 ;  /* 0x0000065405047896 */ /* 0x020fe20008000004 */
[----:B------:R-:W-:Y:S01]  /*0280*/  IMAD.WIDE R24, R25, 0x4, R22 ;  /* 0x0000000419187825 */ /* 0x000fe200078e0216 */
[----:B------:R-:W-:-:S02]  /*0290*/  LEA.HI R10, R10, R28, RZ, 0x9 ;  /* 0x0000001c0a0a7211 */ /* 0x000fc400078f48ff */
[----:B------:R-:W-:Y:S02]  /*02a0*/  LOP3.LUT R12, R9, 0xfc0, RZ, 0xc0, !PT ;  /* 0x00000fc0090c7812 */ /* 0x000fe400078ec0ff */
[----:B------:R-:W-:Y:S02]  /*02b0*/  CS2R R8, SRZ ;  /* 0x0000000000087805 */ /* 0x000fe4000001ff00 */
[----:B------:R-:W-:Y:S02]  /*02c0*/  LOP3.LUT R11, R10, 0xfffffe00, RZ, 0xc0, !PT ;  /* 0xfffffe000a0b7812 */ /* 0x000fe400078ec0ff */
[C---:B------:R-:W-:Y:S02]  /*02d0*/  LOP3.LUT R16, R12.reuse, 0x10, RZ, 0xfc, !PT ;  /* 0x000000100c107812 */ /* 0x040fe400078efcff */
[----:B------:R-:W-:Y:S01]  /*02e0*/  LOP3.LUT R13, R12, R13, RZ, 0xfc, !PT ;  /* 0x0000000d0c0d7212 */ /* 0x000fe200078efcff */
[----:B------:R-:W-:Y:S01]  /*02f0*/  IMAD.IADD R28, R28, 0x1, -R11 ;  /* 0x000000011c1c7824 */ /* 0x000fe200078e0a0b */
[----:B------:R-:W-:-:S02]  /*0300*/  LEA.HI R14, R12, UR4, RZ, 0x1e ;  /* 0x000000040c0e7c11 */ /* 0x000fc4000f8ff0ff */
[----:B------:R-:W-:Y:S02]  /*0310*/  CS2R R10, SRZ ;  /* 0x00000000000a7805 */ /* 0x000fe4000001ff00 */
[C---:B------:R-:W-:Y:S02]  /*0320*/  LOP3.LUT R18, R12.reuse, 0x20, RZ, 0xfc, !PT ;  /* 0x000000200c127812 */ /* 0x040fe400078efcff */
[----:B------:R-:W-:Y:S01]  /*0330*/  LOP3.LUT R12, R12, 0x30, RZ, 0xfc, !PT ;  /* 0x000000300c0c7812 */ /* 0x000fe200078efcff */
[C---:B------:R-:W-:Y:S01]  /*0340*/  IMAD R29, R13.reuse, 0x4, R14 ;  /* 0x000000040d1d7824 */ /* 0x040fe200078e020e */
[----:B------:R-:W-:Y:S02]  /*0350*/  LEA.HI R16, R16, UR4, RZ, 0x1e ;  /* 0x0000000410107c11 */ /* 0x000fe4000f8ff0ff */
[----:B------:R-:W-:Y:S02]  /*0360*/  LEA.HI R18, R18, UR4, RZ, 0x1e ;  /* 0x0000000412127c11 */ /* 0x000fe4000f8ff0ff */
[----:B------:R-:W-:Y:S01]  /*0370*/  LEA.HI R12, R12, UR4, RZ, 0x1e ;  /* 0x000000040c0c7c11 */ /* 0x000fe2000f8ff0ff */
[----:B------:R-:W-:-:S02]  /*0380*/  IMAD R26, R13, 0x4, R16 ;  /* 0x000000040d1a7824 */ /* 0x000fc400078e0210 */
[----:B------:R-:W-:-:S04]  /*0390*/  IMAD.WIDE R16, R17, 0x4, R22 ;  /* 0x0000000411107825 */ /* 0x000fc800078e0216 */
[C---:B------:R-:W-:Y:S01]  /*03a0*/  IMAD R27, R13.reuse, 0x4, R18 ;  /* 0x000000040d1b7824 */ /* 0x040fe200078e0212 */
[----:B------:R1:W3:Y:S01]  /*03b0*/  @!P0 LDG.E.EL.128 R8, desc[UR6][R16.64] ;  /* 0x0000000610088981 */ /* 0x0002e2000c2e1d00 */
[----:B------:R-:W-:Y:S01]  /*03c0*/  IMAD R20, R13, 0x4, R12 ;  /* 0x000000040d147824 */ /* 0x000fe200078e020c */
[----:B------:R-:W-:Y:S01]  /*03d0*/  CS2R R12, SRZ ;  /* 0x00000000000c7805 */ /* 0x000fe2000001ff00 */
[----:B------:R-:W-:Y:S01]  /*03e0*/  IMAD.WIDE R22, R15, 0x4, R22 ;  /* 0x000000040f167825 */ /* 0x000fe200078e0216 */
[----:B------:R-:W-:Y:S02]  /*03f0*/  CS2R R14, SRZ ;  /* 0x00000000000e7805 */ /* 0x000fe4000001ff00 */
[----:B------:R-:W-:Y:S02]  /*0400*/  CS2R R18, SRZ ;  /* 0x0000000000127805 */ /* 0x000fe4000001ff00 */
[----:B-1----:R-:W-:Y:S02]  /*0410*/  CS2R R16, SRZ ;  /* 0x0000000000107805 */ /* 0x002fe4000001ff00 */
[----:B------:R1:W4:Y:S04]  /*0420*/  @!P1 LDG.E.EL.128 R12, desc[UR6][R24.64] ;  /* 0x00000006180c9981 */ /* 0x000328000c2e1d00 */
[----:B------:R-:W5:Y:S01]  /*0430*/  @!P2 LDG.E.EL.128 R16, desc[UR6][R22.64] ;  /* 0x000000061610a981 */ /* 0x000f62000c2e1d00 */
[----:B-1----:R-:W1:Y:S02]  /*0440*/  LDC.64 R24, c[0x0][0x218] ;  /* 0x00008600ff187b82 */ /* 0x002e640000000a00 */
[----:B-1----:R-:W-:Y:S01]  /*0450*/  IMAD.WIDE R24, R28, 0x4, R24 ;  /* 0x000000041c187825 */ /* 0x002fe200078e0218 */
[----:B--2---:R-:W-:Y:S04]  /*0460*/  STS [R29], R4 ;  /* 0x000000041d007388 */ /* 0x004fe80000000800 */
[----:B------:R-:W-:Y:S04]  /*0470*/  STS [R26+0x40], R5 ;  /* 0x000040051a007388 */ /* 0x000fe80000000800 */
[----:B------:R-:W-:Y:S04]  /*0480*/  STS [R27+0x80], R6 ;  /* 0x000080061b007388 */ /* 0x000fe80000000800 */
[----:B------:R-:W-:Y:S04]  /*0490*/  STS [R20+0xc0], R7 ;  /* 0x0000c00714007388 */ /* 0x000fe80000000800 */
[----:B---3--:R1:W-:Y:S04]  /*04a0*/  STS [R29+0x10], R8 ;  /* 0x000010081d007388 */ /* 0x0083e80000000800 */
[----:B------:R-:W-:Y:S04]  /*04b0*/  STS [R26+0x50], R9 ;  /* 0x000050091a007388 */ /* 0x000fe80000000800 */
[----:B------:R2:W-:Y:S04]  /*04c0*/  STS [R27+0x90], R10 ;  /* 0x0000900a1b007388 */ /* 0x0005e80000000800 */
[----:B------:R3:W-:Y:S04]  /*04d0*/  STS [R20+0xd0], R11 ;  /* 0x0000d00b14007388 */ /* 0x0007e80000000800 */
[----:B----4-:R-:W-:Y:S04]  /*04e0*/  STS [R29+0x20], R12 ;  /* 0x0000200c1d007388 */ /* 0x010fe80000000800 */
[----:B------:R-:W-:Y:S04]  /*04f0*/  STS [R26+0x60], R13 ;  /* 0x0000600d1a007388 */ /* 0x000fe80000000800 */
[----:B------:R-:W-:Y:S04]  /*0500*/  STS [R27+0xa0], R14 ;  /* 0x0000a00e1b007388 */ /* 0x000fe80000000800 */
[----:B------:R-:W-:Y:S04]  /*0510*/  STS [R20+0xe0], R15 ;  /* 0x0000e00f14007388 */ /* 0x000fe80000000800 */
[----:B-----5:R4:W-:Y:S04]  /*0520*/  STS [R29+0x30], R16 ;  /* 0x000030101d007388 */ /* 0x0209e80000000800 */
[----:B------:R5:W-:Y:S04]  /*0530*/  STS [R26+0x70], R17 ;  /* 0x000070111a007388 */ /* 0x000be80000000800 */
[----:B------:R-:W-:Y:S04]  /*0540*/  STS [R27+0xb0], R18 ;  /* 0x0000b0121b007388 */ /* 0x000fe80000000800 */
[----:B------:R-:W-:Y:S01]  /*0550*/  STS [R20+0xf0], R19 ;  /* 0x0000f01314007388 */ /* 0x000fe20000000800 */
[----:B------:R-:W-:Y:S06]  /*0560*/  BAR.SYNC.DEFER_BLOCKING 0x0 ;  /* 0x0000000000007b1d */ /* 0x000fec0000010000 */
[----:B-1----:R1:W5:Y:S01]  /*0570*/  LDG.E.EL R8, desc[UR6][R24.64] ;  /* 0x0000000618087981 */ /* 0x002362000c2e1900 */
[----:B--2---:R-:W2:Y:S01]  /*0580*/  S2R R10, SR_TID.X ;  /* 0x00000000000a7919 */ /* 0x004ea20000002100 */
[----:B------:R-:W-:-:S04]  /*0590*/  LOP3.LUT R4, R21, 0x3fc, RZ, 0xc0, !PT ;  /* 0x000003fc15047812 */ /* 0x000fc800078ec0ff */
[C---:B------:R-:W-:Y:S02]  /*05a0*/  LOP3.LUT R5, R4.reuse, 0x400, RZ, 0xfc, !PT ;  /* 0x0000040004057812 */ /* 0x040fe400078efcff */
[C---:B------:R-:W-:Y:S02]  /*05b0*/  LOP3.LUT R6, R4.reuse, 0x800, RZ, 0xfc, !PT ;  /* 0x0000080004067812 */ /* 0x040fe400078efcff */
[----:B------:R-:W-:Y:S02]  /*05c0*/  LOP3.LUT R7, R4, 0xc00, RZ, 0xfc, !PT ;  /* 0x00000c0004077812 */ /* 0x000fe400078efcff */
[----:B------:R-:W-:Y:S02]  /*05d0*/  SHF.R.U32.HI R5, RZ, 0x2, R5 ;  /* 0x00000002ff057819 */ /* 0x000fe40000011605 */
[----:B------:R-:W-:Y:S02]  /*05e0*/  SHF.R.U32.HI R6, RZ, 0x2, R6 ;  /* 0x00000002ff067819 */ /* 0x000fe40000011606 */
[----:B------:R-:W-:-:S02]  /*05f0*/  SHF.R.U32.HI R7, RZ, 0x2, R7 ;  /* 0x00000002ff077819 */ /* 0x000fc40000011607 */
[----:B---3--:R-:W-:Y:S02]  /*0600*/  SHF.R.U32.HI R11, RZ, 0x2, R3 ;  /* 0x00000002ff0b7819 */ /* 0x008fe40000011603 */
[----:B------:R-:W-:Y:S02]  /*0610*/  LOP3.LUT R3, R3, 0xfc, RZ, 0xc0, !PT ;  /* 0x000000fc03037812 */ /* 0x000fe400078ec0ff */
[----:B------:R-:W-:Y:S02]  /*0620*/  LOP3.LUT R5, R5, 0x1fc, RZ, 0xc0, !PT ;  /* 0x000001fc05057812 */ /* 0x000fe400078ec0ff */
[----:B------:R-:W-:Y:S02]  /*0630*/  LOP3.LUT R6, R6, 0x2fc, RZ, 0xc0, !PT ;  /* 0x000002fc06067812 */ /* 0x000fe400078ec0ff */
[----:B------:R-:W-:Y:S01]  /*0640*/  LOP3.LUT R9, R7, 0x3fc, RZ, 0xc0, !PT ;  /* 0x000003fc07097812 */ /* 0x000fe200078ec0ff */
[----:B------:R-:W-:Y:S02]  /*0650*/  VIADD R3, R3, UR4 ;  /* 0x0000000403037c36 */ /* 0x000fe40008000000 */
[----:B------:R-:W-:-:S02]  /*0660*/  VIADD R5, R5, UR4 ;  /* 0x0000000405057c36 */ /* 0x000fc40008000000 */
[----:B------:R-:W-:Y:S02]  /*0670*/  VIADD R7, R6, UR4 ;  /* 0x0000000406077c36 */ /* 0x000fe40008000000 */
[----:B------:R-:W-:Y:S02]  /*0680*/  VIADD R9, R9, UR4 ;  /* 0x0000000409097c36 */ /* 0x000fe40008000000 */
[C---:B----4-:R-:W-:Y:S02]  /*0690*/  IMAD R16, R4.reuse, 0x4, R3 ;  /* 0x0000000404107824 */ /* 0x050fe400078e0203 */
[C---:B-----5:R-:W-:Y:S02]  /*06a0*/  IMAD R17, R4.reuse, 0x4, R5 ;  /* 0x0000000404117824 */ /* 0x060fe400078e0205 */
[C---:B------:R-:W-:Y:S02]  /*06b0*/  IMAD R22, R4.reuse, 0x4, R7 ;  /* 0x0000000404167824 */ /* 0x040fe400078e0207 */
[----:B-1----:R-:W-:Y:S01]  /*06c0*/  IMAD R24, R4, 0x4, R9 ;  /* 0x0000000404187824 */ /* 0x002fe200078e0209 */
[----:B------:R-:W-:Y:S01]  /*06d0*/  LOP3.LUT R2, R2, 0xc, R21, 0xf8, !PT ;  /* 0x0000000c02027812 */ /* 0x000fe200078ef815 */
[----:B------:R-:W-:Y:S01]  /*06e0*/  LDS R12, [R16] ;  /* 0x00000000100c7984 */ /* 0x000fe20000000800 */
[----:B--2---:R-:W-:-:S02]  /*06f0*/  LOP3.LUT R26, R10, 0xff, RZ, 0xc0, !PT ;  /* 0x000000ff0a1a7812 */ /* 0x004fc400078ec0ff */
[----:B------:R-:W-:Y:S01]  /*0700*/  SHF.R.U32.HI R23, RZ, 0x2, R10 ;  /* 0x00000002ff177819 */ /* 0x000fe2000001160a */
[----:B------:R-:W-:Y:S01]  /*0710*/  LDS R13, [R16+0x4] ;  /* 0x00000400100d7984 */ /* 0x000fe20000000800 */
[----:B------:R-:W-:-:S03]  /*0720*/  SGXT.U32 R3, R11, 0x6 ;  /* 0x000000060b03781a */ /* 0x000fc60000000000 */
[----:B------:R-:W-:Y:S04]  /*0730*/  LDS R14, [R16+0x8] ;  /* 0x00000800100e7984 */ /* 0x000fe80000000800 */
[----:B------:R-:W-:Y:S04]  /*0740*/  LDS R15, [R16+0xc] ;  /* 0x00000c00100f7984 */ /* 0x000fe80000000800 */
[----:B------:R-:W-:Y:S04]  /*0750*/  LDS R4, [R17+0x1000] ;  /* 0x0010000011047984 */ /* 0x000fe80000000800 */
[----:B------:R-:W-:Y:S04]  /*0760*/  LDS R5, [R17+0x1004] ;  /* 0x0010040011057984 */ /* 0x000fe80000000800 */
[----:B------:R-:W-:Y:S04]  /*0770*/  LDS R6, [R17+0x1008] ;  /* 0x0010080011067984 */ /* 0x000fe80000000800 */
[----:B------:R1:W-:Y:S04]  /*0780*/  LDS R7, [R17+0x100c] ;  /* 0x00100c0011077984 */ /* 0x0003e80000000800 */
[----:B------:R-:W-:Y:S04]  /*0790*/  LDS R29, [R22+0x2000] ;  /* 0x00200000161d7984 */ /* 0x000fe80000000800 */
[----:B------:R-:W-:Y:S04]  /*07a0*/  LDS R9, [R22+0x2004] ;  /* 0x0020040016097984 */ /* 0x000fe80000000800 */
[----:B------:R-:W-:Y:S04]  /*07b0*/  LDS R10, [R22+0x2008] ;  /* 0x00200800160a7984 */ /* 0x000fe80000000800 */
[----:B------:R2:W-:Y:S04]  /*07c0*/  LDS R11, [R22+0x200c] ;  /* 0x00200c00160b7984 */ /* 0x0005e80000000800 */
[----:B------:R-:W-:Y:S04]  /*07d0*/  LDS R18, [R24+0x3000] ;  /* 0x0030000018127984 */ /* 0x000fe80000000800 */
[----:B------:R-:W-:Y:S04]  /*07e0*/  LDS R19, [R24+0x3004] ;  /* 0x0030040018137984 */ /* 0x000fe80000000800 */
[----:B------:R-:W-:Y:S04]  /*07f0*/  LDS R20, [R24+0x3008] ;  /* 0x0030080018147984 */ /* 0x000fe80000000800 */
[----:B------:R3:W-:Y:S01]  /*0800*/  LDS R21, [R24+0x300c] ;  /* 0x00300c0018157984 */ /* 0x0007e20000000800 */
[----:B------:R-:W-:Y:S01]  /*0810*/  LEA R26, R26, UR4, 0x3 ;  /* 0x000000041a1a7c11 */ /* 0x000fe2000f8e18ff */
[----:B------:R-:W-:Y:S01]  /*0820*/  BAR.SYNC.DEFER_BLOCKING 0x0 ;  /* 0x0000000000007b1d */ /* 0x000fe20000010000 */
[----:B-1----:R-:W-:Y:S01]  /*0830*/  SGXT.U32 R17, R23, 0x6 ;  /* 0x000000061711781a */ /* 0x002fe20000000000 */
[----:B------:R-:W-:Y:S01]  /*0840*/  IMAD.SHL.U32 R16, R0, 0x100, RZ ;  /* 0x0000010000107824 */ /* 0x000fe200078e00ff */
[----:B------:R-:W-:-:S02]  /*0850*/  PRMT R23, R3, 0x6540, R0 ;  /* 0x0000654003177816 */ /* 0x000fc40000000000 */
[----:B--2---:R-:W-:Y:S02]  /*0860*/  LEA R22, R17, UR4, 0x3 ;  /* 0x0000000411167c11 */ /* 0x004fe4000f8e18ff */
[----:B------:R-:W-:Y:S02]  /*0870*/  LOP3.LUT R17, R16, 0x40, R3, 0xfe, !PT ;  /* 0x0000004010117812 */ /* 0x000fe400078efe03 */
[----:B------:R-:W-:Y:S02]  /*0880*/  LOP3.LUT R25, R16, 0x80, R3, 0xfe, !PT ;  /* 0x0000008010197812 */ /* 0x000fe400078efe03 */
[----:B------:R-:W-:Y:S01]  /*0890*/  LOP3.LUT R27, R16, 0xc0, R3, 0xfe, !PT ;  /* 0x000000c0101b7812 */ /* 0x000fe200078efe03 */
[--C-:B------:R-:W-:Y:S01]  /*08a0*/  IMAD R23, R23, 0x10, R2.reuse ;  /* 0x0000001017177824 */ /* 0x100fe200078e0202 */
[----:B------:R-:W-:Y:S01]  /*08b0*/  ISETP.GE.AND P0, PT, R2, 0x10, PT ;  /* 0x000000100200780c */ /* 0x000fe20003f06270 */
[--C-:B------:R-:W-:Y:S01]  /*08c0*/  IMAD R17, R17, 0x10, R2.reuse ;  /* 0x0000001011117824 */ /* 0x100fe200078e0202 */
[----:B------:R-:W-:Y:S01]  /*08d0*/  LOP3.LUT R0, R3, 0x40, RZ, 0xfc, !PT ;  /* 0x0000004003007812 */ /* 0x000fe200078efcff */
[----:B------:R-:W-:-:S02]  /*08e0*/  IMAD R25, R25, 0x10, R2 ;  /* 0x0000001019197824 */ /* 0x000fc400078e0202 */
[----:B------:R-:W-:Y:S01]  /*08f0*/  IMAD R27, R27, 0x10, R2 ;  /* 0x000000101b1b7824 */ /* 0x000fe200078e0202 */
[----:B------:R-:W-:-:S04]  /*0900*/  LOP3.LUT R2, R3, 0x80, RZ, 0xfc, !PT ;  /* 0x0000008003027812 */ /* 0x000fc800078efcff */
[----:B---3--:R-:W-:Y:S02]  /*0910*/  LEA R24, R2, UR4, 0x3 ;  /* 0x0000000402187c11 */ /* 0x008fe4000f8e18ff */
[----:B------:R-:W-:Y:S01]  /*0920*/  LOP3.LUT R3, R3, 0xc0, RZ, 0xfc, !PT ;  /* 0x000000c003037812 */ /* 0x000fe200078efcff */
[----:B------:R1:W-:Y:S01]  /*0930*/  STS [R26], R8 ;  /* 0x000000081a007388 */ /* 0x0003e20000000800 */
[----:B------:R-:W-:Y:S01]  /*0940*/  BAR.SYNC.DEFER_BLOCKING 0x0 ;  /* 0x0000000000007b1d */ /* 0x000fe20000010000 */
[----:B-1----:R-:W-:Y:S02]  /*0950*/  LEA R8, R0, UR4, 0x3 ;  /* 0x0000000400087c11 */ /* 0x002fe4000f8e18ff */
[----:B------:R-:W-:-:S05]  /*0960*/  LEA R0, R3, UR4, 0x3 ;  /* 0x0000000403007c11 */ /* 0x000fca000f8e18ff */
[----:B------:R-:W1:Y:S01]  /*0970*/  LDC.64 R2, c[0x0][0x220] ;  /* 0x00008800ff027b82 */ /* 0x000e620000000a00 */
[----:B------:R1:W2:Y:S04]  /*0980*/  LDS R16, [R22] ;  /* 0x0000000016107984 */ /* 0x0002a80000000800 */
[----:B------:R-:W3:Y:S04]  /*0990*/  LDS R8, [R8] ;  /* 0x0000000008087984 */ /* 0x000ee80000000800 */
[----:B------:R-:W4:Y:S04]  /*09a0*/  LDS R24, [R24] ;  /* 0x0000000018187984 */ /* 0x000f280000000800 */
[----:B------:R-:W5:Y:S01]  /*09b0*/  LDS R0, [R0] ;  /* 0x0000000000007984 */ /* 0x000f620000000800 */
[----:B-1----:R-:W-:-:S04]  /*09c0*/  IMAD.WIDE R22, R23, 0x4, R2 ;  /* 0x0000000417167825 */ /* 0x002fc800078e0202 */
[--C-:B--2---:R-:W-:Y:S01]  /*09d0*/  FADD R12, R12, R16.reuse ;  /* 0x000000100c0c7221 */ /* 0x104fe20000000000 */
[--C-:B------:R-:W-:Y:S01]  /*09e0*/  FADD R13, R13, R16.reuse ;  /* 0x000000100d0d7221 */ /* 0x100fe20000000000 */
[--C-:B------:R-:W-:Y:S01]  /*09f0*/  FADD R14, R14, R16.reuse ;  /* 0x000000100e0e7221 */ /* 0x100fe20000000000 */
[----:B------:R-:W-:Y:S01]  /*0a00*/  FADD R15, R15, R16 ;  /* 0x000000100f0f7221 */ /* 0x000fe20000000000 */
[--C-:B---3--:R-:W-:Y:S01]  /*0a10*/  FADD R4, R4, R8.reuse ;  /* 0x0000000804047221 */ /* 0x108fe20000000000 */
[--C-:B------:R-:W-:Y:S01]  /*0a20*/  FADD R5, R5, R8.reuse ;  /* 0x0000000805057221 */ /* 0x100fe20000000000 */
[--C-:B------:R-:W-:Y:S01]  /*0a30*/  FADD R6, R6, R8.reuse ;  /* 0x0000000806067221 */ /* 0x100fe20000000000 */
[----:B------:R-:W-:Y:S01]  /*0a40*/  FADD R7, R7, R8 ;  /* 0x0000000807077221 */ /* 0x000fe20000000000 */
[----:B------:R-:W-:-:S04]  /*0a50*/  IMAD.WIDE R16, R17, 0x4, R2 ;  /* 0x0000000411107825 */ /* 0x000fc800078e0202 */
[--C-:B----4-:R-:W-:Y:S01]  /*0a60*/  FADD R8, R29, R24.reuse ;  /* 0x000000181d087221 */ /* 0x110fe20000000000 */
[--C-:B------:R-:W-:Y:S01]  /*0a70*/  FADD R9, R9, R24.reuse ;  /* 0x0000001809097221 */ /* 0x100fe20000000000 */
[--C-:B------:R-:W-:Y:S01]  /*0a80*/  FADD R10, R10, R24.reuse ;  /* 0x000000180a0a7221 */ /* 0x100fe20000000000 */
[----:B------:R-:W-:Y:S01]  /*0a90*/  FADD R11, R11, R24 ;  /* 0x000000180b0b7221 */ /* 0x000fe20000000000 */
[--C-:B------:R-:W-:Y:S01]  /*0aa0*/  IMAD.WIDE R24, R25, 0x4, R2.reuse ;  /* 0x0000000419187825 */ /* 0x100fe200078e0202 */
[----:B------:R5:W-:Y:S04]  /*0ab0*/  @!P0 STG.E.128 desc[UR6][R22.64], R12 ;  /* 0x0000000c16008986 */ /* 0x000be8000c101d06 */
[----:B------:R1:W-:Y:S01]  /*0ac0*/  @!P0 STG.E.128 desc[UR6][R16.64], R4 ;  /* 0x0000000410008986 */ /* 0x0003e2000c101d06 */
[----:B------:R-:W-:-:S03]  /*0ad0*/  IMAD.WIDE R2, R27, 0x4, R2 ;  /* 0x000000041b027825 */ /* 0x000fc600078e0202 */
[----:B------:R1:W-:Y:S01]  /*0ae0*/  @!P0 STG.E.128 desc[UR6][R24.64], R8 ;  /* 0x0000000818008986 */ /* 0x0003e2000c101d06 */
[--C-:B-----5:R-:W-:Y:S01]  /*0af0*/  FADD R12, R18, R0.reuse ;  /* 0x00000000120c7221 */ /* 0x120fe20000000000 */
[--C-:B------:R-:W-:Y:S01]  /*0b00*/  FADD R13, R19, R0.reuse ;  /* 0x00000000130d7221 */ /* 0x100fe20000000000 */
[--C-:B------:R-:W-:Y:S01]  /*0b10*/  FADD R14, R20, R0.reuse ;  /* 0x00000000140e7221 */ /* 0x100fe20000000000 */
[----:B------:R-:W-:Y:S01]  /*0b20*/  FADD R15, R21, R0 ;  /* 0x00000000150f7221 */ /* 0x000fe20000000000 */
[----:B------:R-:W-:Y:S06]  /*0b30*/  @P0 EXIT ;  /* 0x000000000000094d */ /* 0x000fec0003800000 */
[----:B------:R-:W-:Y:S01]  /*0b40*/  STG.E.128 desc[UR6][R2.64], R12 ;  /* 0x0000000c02007986 */ /* 0x000fe2000c101d06 */
[----:B------:R-:W-:Y:S05]  /*0b50*/  EXIT ;  /* 0x000000000000794d */ /* 0x000fea0003800000 */
.L_x_0:
[----:B------:R-:W-:-:S00]  /*0b60*/  BRA `(.L_x_0) ;  /* 0xfffffffc00fc7947 */ /* 0x000fc0000383ffff */
[----:B------:R-:W-:-:S00]  /*0b70*/  NOP ;  /* 0x0000000000007918 */ /* 0x000fc00000000000 */
        /* <DEDUP_REMOVED lines=8> */
.L_x_1:


//--------------------- .nv.shared.triton_poi_fused_convolution_div_max_pool2d_with_indices_relu_sub_18 --------------------------
	.section	.nv.shared.triton_poi_fused_convolution_div_max_pool2d_with_indices_relu_sub_18,"aw",@nobits
	.sectionflags	@""
	.align	16
	.zero		1024


//--------------------- .nv.constant0.triton_poi_fused_convolution_div_max_pool2d_with_indices_relu_sub_18 --------------------------
	.section	.nv.constant0.triton_poi_fused_convolution_div_max_pool2d_with_indices_relu_sub_18,"a",@progbits
	.sectionflags	@""
	.align	4
.nv.constant0.triton_poi_fused_convolution_div_max_pool2d_with_indices_relu_sub_18:
	.zero		560
